//
// Generated by NVIDIA NVVM Compiler
//
// Compiler Build ID: CL-36424714
// Cuda compilation tools, release 13.0, V13.0.88
// Based on NVVM 20.0.0
//

.version 9.0
.target sm_100
.address_size 64

	// .globl	_Z18hillis_steele_scanPfS_i
// _ZZ18hillis_steele_scanPfS_iE3buf has been demoted
// _ZZ13blelloch_scanPfS_iE5sdata has been demoted

.visible .entry _Z18hillis_steele_scanPfS_i(
	.param .u64 .ptr .align 1 _Z18hillis_steele_scanPfS_i_param_0,
	.param .u64 .ptr .align 1 _Z18hillis_steele_scanPfS_i_param_1,
	.param .u32 _Z18hillis_steele_scanPfS_i_param_2
)
{
	.reg .pred 	%p<3>;
	.reg .b32 	%r<9>;
	.reg .b32 	%f<6>;
	.reg .b64 	%rd<9>;
	// demoted variable
	.shared .align 4 .b8 _ZZ18hillis_steele_scanPfS_iE3buf[4096];
	ld.param.u64 	%rd1, [_Z18hillis_steele_scanPfS_i_param_0];
	ld.param.u64 	%rd2, [_Z18hillis_steele_scanPfS_i_param_1];
	ld.param.u32 	%r4, [_Z18hillis_steele_scanPfS_i_param_2];
	mov.u32 	%r1, %tid.x;
	mov.u32 	%r5, %ctaid.x;
	mov.u32 	%r6, %ntid.x;
	mad.lo.s32 	%r2, %r5, %r6, %r1;
	setp.ge.s32 	%p1, %r2, %r4;
	mov.f32 	%f5, 0f00000000;
	@%p1 bra 	$L__BB0_2;
	cvta.to.global.u64 	%rd3, %rd1;
	mul.wide.s32 	%rd4, %r2, 4;
	add.s64 	%rd5, %rd3, %rd4;
	ld.global.f32 	%f5, [%rd5];
$L__BB0_2:
	setp.ge.s32 	%p2, %r2, %r4;
	shl.b32 	%r7, %r1, 2;
	mov.u32 	%r8, _ZZ18hillis_steele_scanPfS_iE3buf;
	add.s32 	%r3, %r8, %r7;
	st.shared.f32 	[%r3], %f5;
	bar.sync 	0;
	@%p2 bra 	$L__BB0_4;
	ld.shared.f32 	%f4, [%r3];
	cvta.to.global.u64 	%rd6, %rd2;
	mul.wide.s32 	%rd7, %r2, 4;
	add.s64 	%rd8, %rd6, %rd7;
	st.global.f32 	[%rd8], %f4;
$L__BB0_4:
	ret;

}
	// .globl	_Z13blelloch_scanPfS_i
.visible .entry _Z13blelloch_scanPfS_i(
	.param .u64 .ptr .align 1 _Z13blelloch_scanPfS_i_param_0,
	.param .u64 .ptr .align 1 _Z13blelloch_scanPfS_i_param_1,
	.param .u32 _Z13blelloch_scanPfS_i_param_2
)
{
	.reg .pred 	%p<4>;
	.reg .b32 	%r<11>;
	.reg .b32 	%f<6>;
	.reg .b64 	%rd<9>;
	// demoted variable
	.shared .align 4 .b8 _ZZ13blelloch_scanPfS_iE5sdata[2048];
	ld.param.u64 	%rd1, [_Z13blelloch_scanPfS_i_param_0];
	ld.param.u64 	%rd2, [_Z13blelloch_scanPfS_i_param_1];
	ld.param.u32 	%r5, [_Z13blelloch_scanPfS_i_param_2];
	mov.u32 	%r1, %tid.x;
	mov.u32 	%r6, %ctaid.x;
	mov.u32 	%r2, %ntid.x;
	mad.lo.s32 	%r3, %r6, %r2, %r1;
	setp.ge.s32 	%p1, %r3, %r5;
	mov.f32 	%f5, 0f00000000;
	@%p1 bra 	$L__BB1_2;
	cvta.to.global.u64 	%rd3, %rd1;
	mul.wide.s32 	%rd4, %r3, 4;
	add.s64 	%rd5, %rd3, %rd4;
	ld.global.f32 	%f5, [%rd5];
$L__BB1_2:
	shl.b32 	%r7, %r1, 2;
	mov.u32 	%r8, _ZZ13blelloch_scanPfS_iE5sdata;
	add.s32 	%r4, %r8, %r7;
	st.shared.f32 	[%r4], %f5;
	bar.sync 	0;
	add.s32 	%r9, %r2, -1;
	setp.ne.s32 	%p2, %r1, %r9;
	@%p2 bra 	$L__BB1_4;
	mov.b32 	%r10, 0;
	st.shared.u32 	[%r4], %r10;
$L__BB1_4:
	setp.ge.s32 	%p3, %r3, %r5;
	bar.sync 	0;
	@%p3 bra 	$L__BB1_6;
	ld.shared.f32 	%f4, [%r4];
	cvta.to.global.u64 	%rd6, %rd2;
	mul.wide.s32 	%rd7, %r3, 4;
	add.s64 	%rd8, %rd6, %rd7;
	st.global.f32 	[%rd8], %f4;
$L__BB1_6:
	ret;

}


// ===== COMPILED SASS (sm_100) =====

	.target	sm_100

	.elftype	@"ET_EXEC"


//--------------------- .note.nv.tkinfo           --------------------------
	.section	.note.nv.tkinfo,"",@"SHT_NOTE"
	.sectionflags	@"SHF_NOTE_NV_TKINFO"
	.tkinfo
        /*0018*/ 	.word	0x00000002
        /*0030*/ 	.string	""
        /*0030*/ 	.string	"ptxas"
        /*0030*/ 	.string	"Cuda compilation tools, release 13.0, V13.0.88"
        /*0030*/ 	.string	"Build cuda_13.0.r13.0/compiler.36424714_0"
        /*0030*/ 	.string	"-arch sm_100 -m 64 "



//--------------------- .note.nv.cuinfo           --------------------------
	.section	.note.nv.cuinfo,"",@"SHT_NOTE"
	.sectionflags	@"SHF_NOTE_NV_CUINFO"
        /*0018*/ 	.short	0x0002
        /*001a*/ 	.short	0x0064
        /*001c*/ 	.short	0x0082
	.zero		2


//--------------------- .nv.info                  --------------------------
	.section	.nv.info,"",@"SHT_CUDA_INFO"
	.align	4


	//----- nvinfo : EIATTR_REGCOUNT
	.align		4
        /*0000*/ 	.byte	0x04, 0x2f
        /*0002*/ 	.short	(.L_1 - .L_0)
	.align		4
.L_0:
        /*0004*/ 	.word	index@(_Z18hillis_steele_scanPfS_i)
        /*0008*/ 	.word	0x0000000a


	//----- nvinfo : EIATTR_FRAME_SIZE
	.align		4
.L_1:
        /*000c*/ 	.byte	0x04, 0x11
        /*000e*/ 	.short	(.L_3 - .L_2)
	.align		4
.L_2:
        /*0010*/ 	.word	index@(_Z18hillis_steele_scanPfS_i)
        /*0014*/ 	.word	0x00000000


	//----- nvinfo : EIATTR_REGCOUNT
	.align		4
.L_3:
        /*0018*/ 	.byte	0x04, 0x2f
        /*001a*/ 	.short	(.L_5 - .L_4)
	.align		4
.L_4:
        /*001c*/ 	.word	index@(_Z13blelloch_scanPfS_i)
        /*0020*/ 	.word	0x0000000a


	//----- nvinfo : EIATTR_FRAME_SIZE
	.align		4
.L_5:
        /*0024*/ 	.byte	0x04, 0x11
        /*0026*/ 	.short	(.L_7 - .L_6)
	.align		4
.L_6:
        /*0028*/ 	.word	index@(_Z13blelloch_scanPfS_i)
        /*002c*/ 	.word	0x00000000


	//----- nvinfo : EIATTR_MIN_STACK_SIZE
	.align		4
.L_7:
        /*0030*/ 	.byte	0x04, 0x12
        /*0032*/ 	.short	(.L_9 - .L_8)
	.align		4
.L_8:
        /*0034*/ 	.word	index@(_Z13blelloch_scanPfS_i)
        /*0038*/ 	.word	0x00000000


	//----- nvinfo : EIATTR_MIN_STACK_SIZE
	.align		4
.L_9:
        /*003c*/ 	.byte	0x04, 0x12
        /*003e*/ 	.short	(.L_11 - .L_10)
	.align		4
.L_10:
        /*0040*/ 	.word	index@(_Z18hillis_steele_scanPfS_i)
        /*0044*/ 	.word	0x00000000
.L_11:


//--------------------- .nv.compat                --------------------------
	.section	.nv.compat,"",@"SHT_CUDA_COMPAT_INFO"
	.align	4
        /*0000*/ 	.byte	0x02, 0x09, 0x00, 0x00, 0x02, 0x02, 0x01, 0x00, 0x02, 0x05, 0x05, 0x00, 0x03, 0x07, 0x01, 0x01
        /*0010*/ 	.byte	0x02, 0x03, 0x00, 0x00, 0x02, 0x06, 0x01, 0x00, 0x04, 0x0b, 0x08, 0x00, 0x09, 0x00, 0x00, 0x00
        /*0020*/ 	.byte	0x00, 0x00, 0x00, 0x00


//--------------------- .nv.info._Z13blelloch_scanPfS_i --------------------------
	.section	.nv.info._Z13blelloch_scanPfS_i,"",@"SHT_CUDA_INFO"
	.sectionflags	@""
	.align	4


	//----- nvinfo : EIATTR_CUDA_API_VERSION
	.align		4
        /*0000*/ 	.byte	0x04, 0x37
        /*0002*/ 	.short	(.L_13 - .L_12)
.L_12:
        /*0004*/ 	.word	0x00000082


	//----- nvinfo : EIATTR_KPARAM_INFO
	.align		4
.L_13:
        /*0008*/ 	.byte	0x04, 0x17
        /*000a*/ 	.short	(.L_15 - .L_14)
.L_14:
        /*000c*/ 	.word	0x00000000
        /*0010*/ 	.short	0x0002
        /*0012*/ 	.short	0x0010
        /*0014*/ 	.byte	0x00, 0xf0, 0x11, 0x00


	//----- nvinfo : EIATTR_KPARAM_INFO
	.align		4
.L_15:
        /*0018*/ 	.byte	0x04, 0x17
        /*001a*/ 	.short	(.L_17 - .L_16)
.L_16:
        /*001c*/ 	.word	0x00000000
        /*0020*/ 	.short	0x0001
        /*0022*/ 	.short	0x0008
        /*0024*/ 	.byte	0x00, 0xf5, 0x21, 0x00


	//----- nvinfo : EIATTR_KPARAM_INFO
	.align		4
.L_17:
        /*0028*/ 	.byte	0x04, 0x17
        /*002a*/ 	.short	(.L_19 - .L_18)
.L_18:
        /*002c*/ 	.word	0x00000000
        /*0030*/ 	.short	0x0000
        /*0032*/ 	.short	0x0000
        /*0034*/ 	.byte	0x00, 0xf5, 0x21, 0x00


	//----- nvinfo : EIATTR_SPARSE_MMA_MASK
	.align		4
.L_19:
        /*0038*/ 	.byte	0x03, 0x50
        /*003a*/ 	.short	0x0000


	//----- nvinfo : EIATTR_MAXREG_COUNT
	.align		4
        /*003c*/ 	.byte	0x03, 0x1b
        /*003e*/ 	.short	0x00ff


	//----- nvinfo : EIATTR_NUM_BARRIERS
	.align		4
        /*0040*/ 	.byte	0x02, 0x4c
        /*0042*/ 	.byte	0x01
	.zero		1


	//----- nvinfo : EIATTR_MERCURY_ISA_VERSION
	.align		4
        /*0044*/ 	.byte	0x03, 0x5f
        /*0046*/ 	.short	0x0101


	//----- nvinfo : EIATTR_VRC_CTA_INIT_COUNT
	.align		4
        /*0048*/ 	.byte	0x02, 0x4a
	.zero		1
	.zero		1


	//----- nvinfo : EIATTR_EXIT_INSTR_OFFSETS
	.align		4
        /*004c*/ 	.byte	0x04, 0x1c
        /*004e*/ 	.short	(.L_21 - .L_20)


	//   ....[0]....
.L_20:
        /*0050*/ 	.word	0x00000160


	//   ....[1]....
        /*0054*/ 	.word	0x000001b0


	//----- nvinfo : EIATTR_CBANK_PARAM_SIZE
	.align		4
.L_21:
        /*0058*/ 	.byte	0x03, 0x19
        /*005a*/ 	.short	0x0014


	//----- nvinfo : EIATTR_PARAM_CBANK
	.align		4
        /*005c*/ 	.byte	0x04, 0x0a
        /*005e*/ 	.short	(.L_23 - .L_22)
	.align		4
.L_22:
        /*0060*/ 	.word	index@(.nv.constant0._Z13blelloch_scanPfS_i)
        /*0064*/ 	.short	0x0380
        /*0066*/ 	.short	0x0014


	//----- nvinfo : EIATTR_SW_WAR
	.align		4
.L_23:
        /*0068*/ 	.byte	0x04, 0x36
        /*006a*/ 	.short	(.L_25 - .L_24)
.L_24:
        /*006c*/ 	.word	0x00000008
.L_25:


//--------------------- .nv.info._Z18hillis_steele_scanPfS_i --------------------------
	.section	.nv.info._Z18hillis_steele_scanPfS_i,"",@"SHT_CUDA_INFO"
	.sectionflags	@""
	.align	4


	//----- nvinfo : EIATTR_CUDA_API_VERSION
	.align		4
        /*0000*/ 	.byte	0x04, 0x37
        /*0002*/ 	.short	(.L_27 - .L_26)
.L_26:
        /*0004*/ 	.word	0x00000082


	//----- nvinfo : EIATTR_KPARAM_INFO
	.align		4
.L_27:
        /*0008*/ 	.byte	0x04, 0x17
        /*000a*/ 	.short	(.L_29 - .L_28)
.L_28:
        /*000c*/ 	.word	0x00000000
        /*0010*/ 	.short	0x0002
        /*0012*/ 	.short	0x0010
        /*0014*/ 	.byte	0x00, 0xf0, 0x11, 0x00


	//----- nvinfo : EIATTR_KPARAM_INFO
	.align		4
.L_29:
        /*0018*/ 	.byte	0x04, 0x17
        /*001a*/ 	.short	(.L_31 - .L_30)
.L_30:
        /*001c*/ 	.word	0x00000000
        /*0020*/ 	.short	0x0001
        /*0022*/ 	.short	0x0008
        /*0024*/ 	.byte	0x00, 0xf5, 0x21, 0x00


	//----- nvinfo : EIATTR_KPARAM_INFO
	.align		4
.L_31:
        /*0028*/ 	.byte	0x04, 0x17
        /*002a*/ 	.short	(.L_33 - .L_32)
.L_32:
        /*002c*/ 	.word	0x00000000
        /*0030*/ 	.short	0x0000
        /*0032*/ 	.short	0x0000
        /*0034*/ 	.byte	0x00, 0xf5, 0x21, 0x00


	//----- nvinfo : EIATTR_SPARSE_MMA_MASK
	.align		4
.L_33:
        /*0038*/ 	.byte	0x03, 0x50
        /*003a*/ 	.short	0x0000


	//----- nvinfo : EIATTR_MAXREG_COUNT
	.align		4
        /*003c*/ 	.byte	0x03, 0x1b
        /*003e*/ 	.short	0x00ff


	//----- nvinfo : EIATTR_NUM_BARRIERS
	.align		4
        /*0040*/ 	.byte	0x02, 0x4c
        /*0042*/ 	.byte	0x01
	.zero		1


	//----- nvinfo : EIATTR_MERCURY_ISA_VERSION
	.align		4
        /*0044*/ 	.byte	0x03, 0x5f
        /*0046*/ 	.short	0x0101


	//----- nvinfo : EIATTR_VRC_CTA_INIT_COUNT
	.align		4
        /*0048*/ 	.byte	0x02, 0x4a
	.zero		1
	.zero		1


	//----- nvinfo : EIATTR_EXIT_INSTR_OFFSETS
	.align		4
        /*004c*/ 	.byte	0x04, 0x1c
        /*004e*/ 	.short	(.L_35 - .L_34)


	//   ....[0]....
.L_34:
        /*0050*/ 	.word	0x00000120


	//   ....[1]....
        /*0054*/ 	.word	0x00000170


	//----- nvinfo : EIATTR_CBANK_PARAM_SIZE
	.align		4
.L_35:
        /*0058*/ 	.byte	0x03, 0x19
        /*005a*/ 	.short	0x0014


	//----- nvinfo : EIATTR_PARAM_CBANK
	.align		4
        /*005c*/ 	.byte	0x04, 0x0a
        /*005e*/ 	.short	(.L_37 - .L_36)
	.align		4
.L_36:
        /*0060*/ 	.word	index@(.nv.constant0._Z18hillis_steele_scanPfS_i)
        /*0064*/ 	.short	0x0380
        /*0066*/ 	.short	0x0014


	//----- nvinfo : EIATTR_SW_WAR
	.align		4
.L_37:
        /*0068*/ 	.byte	0x04, 0x36
        /*006a*/ 	.short	(.L_39 - .L_38)
.L_38:
        /*006c*/ 	.word	0x00000008
.L_39:


//--------------------- .nv.callgraph             --------------------------
	.section	.nv.callgraph,"",@"SHT_CUDA_CALLGRAPH"
	.align	4
	.sectionentsize	8
	.align		4
        /*0000*/ 	.word	0x00000000
	.align		4
        /*0004*/ 	.word	0xffffffff
	.align		4
        /*0008*/ 	.word	0x00000000
	.align		4
        /*000c*/ 	.word	0xfffffffe
	.align		4
        /*0010*/ 	.word	0x00000000
	.align		4
        /*0014*/ 	.word	0xfffffffd
	.align		4
        /*0018*/ 	.word	0x00000000
	.align		4
        /*001c*/ 	.word	0xfffffffc


//--------------------- .text._Z13blelloch_scanPfS_i --------------------------
	.section	.text._Z13blelloch_scanPfS_i,"ax",@progbits
	.align	128
        .global         _Z13blelloch_scanPfS_i
        .type           _Z13blelloch_scanPfS_i,@function
        .size           _Z13blelloch_scanPfS_i,(.L_x_2 - _Z13blelloch_scanPfS_i)
        .other          _Z13blelloch_scanPfS_i,@"STO_CUDA_ENTRY STV_DEFAULT"
_Z13blelloch_scanPfS_i:
.text._Z13blelloch_scanPfS_i:
[----:B------:R-:W-:Y:S01]  /*0000*/  LDC R1, c[0x0][0x37c] ;  /* 0x0000df00ff017b82 */ /* 0x000fe20000000800 */
[----:B------:R-:W0:Y:S07]  /*0010*/  S2R R7, SR_TID.X ;  /* 0x0000000000077919 */ /* 0x000e2e0000002100 */
[----:B------:R-:W0:Y:S01]  /*0020*/  S2UR UR4, SR_CTAID.X ;  /* 0x00000000000479c3 */ /* 0x000e220000002500 */
[----:B------:R-:W1:Y:S01]  /*0030*/  LDCU UR5, c[0x0][0x390] ;  /* 0x00007200ff0577ac */ /* 0x000e620008000800 */
[----:B------:R-:W-:Y:S01]  /*0040*/  HFMA2 R0, -RZ, RZ, 0, 0 ;  /* 0x00000000ff007431 */ /* 0x000fe200000001ff */
[----:B------:R-:W2:Y:S05]  /*0050*/  LDCU.64 UR6, c[0x0][0x358] ;  /* 0x00006b00ff0677ac */ /* 0x000eaa0008000a00 */
[----:B------:R-:W0:Y:S02]  /*0060*/  LDC R4, c[0x0][0x360] ;  /* 0x0000d800ff047b82 */ /* 0x000e240000000800 */
[----:B0-----:R-:W-:-:S05]  /*0070*/  IMAD R5, R4, UR4, R7 ;  /* 0x0000000404057c24 */ /* 0x001fca000f8e0207 */
[----:B-1----:R-:W-:-:S13]  /*0080*/  ISETP.GE.AND P0, PT, R5, UR5, PT ;  /* 0x0000000505007c0c */ /* 0x002fda000bf06270 */
[----:B------:R-:W0:Y:S02]  /*0090*/  @!P0 LDC.64 R2, c[0x0][0x380] ;  /* 0x0000e000ff028b82 */ /* 0x000e240000000a00 */
[----:B0-----:R-:W-:-:S05]  /*00a0*/  @!P0 IMAD.WIDE R2, R5, 0x4, R2 ;  /* 0x0000000405028825 */ /* 0x001fca00078e0202 */
[----:B--2---:R-:W2:Y:S01]  /*00b0*/  @!P0 LDG.E R0, desc[UR6][R2.64] ;  /* 0x0000000602008981 */ /* 0x004ea2000c1e1900 */
[----:B------:R-:W0:Y:S01]  /*00c0*/  S2UR UR5, SR_CgaCtaId ;  /* 0x00000000000579c3 */ /* 0x000e220000008800 */
[----:B------:R-:W-:Y:S01]  /*00d0*/  UMOV UR4, 0x400 ;  /* 0x0000040000047882 */ /* 0x000fe20000000000 */
[----:B------:R-:W-:-:S04]  /*00e0*/  IADD3 R4, PT, PT, R4, -0x1, RZ ;  /* 0xffffffff04047810 */ /* 0x000fc80007ffe0ff */
[----:B------:R-:W-:Y:S01]  /*00f0*/  ISETP.NE.AND P1, PT, R7, R4, PT ;  /* 0x000000040700720c */ /* 0x000fe20003f25270 */
[----:B0-----:R-:W-:-:S06]  /*0100*/  ULEA UR4, UR5, UR4, 0x18 ;  /* 0x0000000405047291 */ /* 0x001fcc000f8ec0ff */
[----:B------:R-:W-:-:S05]  /*0110*/  LEA R7, R7, UR4, 0x2 ;  /* 0x0000000407077c11 */ /* 0x000fca000f8e10ff */
[----:B--2---:R0:W-:Y:S01]  /*0120*/  STS [R7], R0 ;  /* 0x0000000007007388 */ /* 0x0041e20000000800 */
[----:B------:R-:W-:Y:S06]  /*0130*/  BAR.SYNC.DEFER_BLOCKING 0x0 ;  /* 0x0000000000007b1d */ /* 0x000fec0000010000 */
[----:B------:R0:W-:Y:S02]  /*0140*/  @!P1 STS [R7], RZ ;  /* 0x000000ff07009388 */ /* 0x0001e40000000800 */
[----:B------:R-:W-:Y:S06]  /*0150*/  BAR.SYNC.DEFER_BLOCKING 0x0 ;  /* 0x0000000000007b1d */ /* 0x000fec0000010000 */
[----:B------:R-:W-:Y:S05]  /*0160*/  @P0 EXIT ;  /* 0x000000000000094d */ /* 0x000fea0003800000 */
[----:B0-----:R-:W0:Y:S01]  /*0170*/  LDS R7, [R7] ;  /* 0x0000000007077984 */ /* 0x001e220000000800 */
[----:B------:R-:W1:Y:S02]  /*0180*/  LDC.64 R2, c[0x0][0x388] ;  /* 0x0000e200ff027b82 */ /* 0x000e640000000a00 */
[----:B-1----:R-:W-:-:S05]  /*0190*/  IMAD.WIDE R2, R5, 0x4, R2 ;  /* 0x0000000405027825 */ /* 0x002fca00078e0202 */
[----:B0-----:R-:W-:Y:S01]  /*01a0*/  STG.E desc[UR6][R2.64], R7 ;  /* 0x0000000702007986 */ /* 0x001fe2000c101906 */
[----:B------:R-:W-:Y:S05]  /*01b0*/  EXIT ;  /* 0x000000000000794d */ /* 0x000fea0003800000 */
.L_x_0:
[----:B------:R-:W-:-:S00]  /*01c0*/  BRA `(.L_x_0) ;  /* 0xfffffffc00fc7947 */ /* 0x000fc0000383ffff */
[----:B------:R-:W-:-:S00]  /*01d0*/  NOP ;  /* 0x0000000000007918 */ /* 0x000fc00000000000 */
        /* <DEDUP_REMOVED lines=10> */
.L_x_2:


//--------------------- .text._Z18hillis_steele_scanPfS_i --------------------------
	.section	.text._Z18hillis_steele_scanPfS_i,"ax",@progbits
	.align	128
        .global         _Z18hillis_steele_scanPfS_i
        .type           _Z18hillis_steele_scanPfS_i,@function
        .size           _Z18hillis_steele_scanPfS_i,(.L_x_3 - _Z18hillis_steele_scanPfS_i)
        .other          _Z18hillis_steele_scanPfS_i,@"STO_CUDA_ENTRY STV_DEFAULT"
_Z18hillis_steele_scanPfS_i:
.text._Z18hillis_steele_scanPfS_i:
[----:B------:R-:W-:Y:S01]  /*0000*/  LDC R1, c[0x0][0x37c] ;  /* 0x0000df00ff017b82 */ /* 0x000fe20000000800 */
[----:B------:R-:W0:Y:S07]  /*0010*/  S2R R7, SR_TID.X ;  /* 0x0000000000077919 */ /* 0x000e2e0000002100 */
[----:B------:R-:W0:Y:S01]  /*0020*/  S2UR UR4, SR_CTAID.X ;  /* 0x00000000000479c3 */ /* 0x000e220000002500 */
[----:B------:R-:W1:Y:S01]  /*0030*/  LDCU UR5, c[0x0][0x390] ;  /* 0x00007200ff0577ac */ /* 0x000e620008000800 */
[----:B------:R-:W2:Y:S06]  /*0040*/  LDCU.64 UR6, c[0x0][0x358] ;  /* 0x00006b00ff0677ac */ /* 0x000eac0008000a00 */
[----:B------:R-:W0:Y:S02]  /*0050*/  LDC R0, c[0x0][0x360] ;  /* 0x0000d800ff007b82 */ /* 0x000e240000000800 */
[----:B0-----:R-:W-:-:S02]  /*0060*/  IMAD R5, R0, UR4, R7 ;  /* 0x0000000400057c24 */ /* 0x001fc4000f8e0207 */
[----:B------:R-:W-:-:S03]  /*0070*/  HFMA2 R0, -RZ, RZ, 0, 0 ;  /* 0x00000000ff007431 */ /* 0x000fc600000001ff */
[----:B-1----:R-:W-:-:S13]  /*0080*/  ISETP.GE.AND P0, PT, R5, UR5, PT ;  /* 0x0000000505007c0c */ /* 0x002fda000bf06270 */
[----:B------:R-:W0:Y:S02]  /*0090*/  @!P0 LDC.64 R2, c[0x0][0x380] ;  /* 0x0000e000ff028b82 */ /* 0x000e240000000a00 */
[----:B0-----:R-:W-:-:S05]  /*00a0*/  @!P0 IMAD.WIDE R2, R5, 0x4, R2 ;  /* 0x0000000405028825 */ /* 0x001fca00078e0202 */
[----:B--2---:R-:W2:Y:S01]  /*00b0*/  @!P0 LDG.E R0, desc[UR6][R2.64] ;  /* 0x0000000602008981 */ /* 0x004ea2000c1e1900 */
[----:B------:R-:W0:Y:S01]  /*00c0*/  S2UR UR5, SR_CgaCtaId ;  /* 0x00000000000579c3 */ /* 0x000e220000008800 */
[----:B------:R-:W-:Y:S02]  /*00d0*/  UMOV UR4, 0x400 ;  /* 0x0000040000047882 */ /* 0x000fe40000000000 */
[----:B0-----:R-:W-:-:S06]  /*00e0*/  ULEA UR4, UR5, UR4, 0x18 ;  /* 0x0000000405047291 */ /* 0x001fcc000f8ec0ff */
[----:B------:R-:W-:-:S05]  /*00f0*/  LEA R7, R7, UR4, 0x2 ;  /* 0x0000000407077c11 */ /* 0x000fca000f8e10ff */
[----:B--2---:R0:W-:Y:S01]  /*0100*/  STS [R7], R0 ;  /* 0x0000000007007388 */ /* 0x0041e20000000800 */
[----:B------:R-:W-:Y:S06]  /*0110*/  BAR.SYNC.DEFER_BLOCKING 0x0 ;  /* 0x0000000000007b1d */ /* 0x000fec0000010000 */
[----:B------:R-:W-:Y:S05]  /*0120*/  @P0 EXIT ;  /* 0x000000000000094d */ /* 0x000fea0003800000 */
[----:B0-----:R-:W0:Y:S01]  /*0130*/  LDS R7, [R7] ;  /* 0x0000000007077984 */ /* 0x001e220000000800 */
[----:B------:R-:W1:Y:S02]  /*0140*/  LDC.64 R2, c[0x0][0x388] ;  /* 0x0000e200ff027b82 */ /* 0x000e640000000a00 */
[----:B-1----:R-:W-:-:S05]  /*0150*/  IMAD.WIDE R2, R5, 0x4, R2 ;  /* 0x0000000405027825 */ /* 0x002fca00078e0202 */
[----:B0-----:R-:W-:Y:S01]  /*0160*/  STG.E desc[UR6][R2.64], R7 ;  /* 0x0000000702007986 */ /* 0x001fe2000c101906 */
[----:B------:R-:W-:Y:S05]  /*0170*/  EXIT ;  /* 0x000000000000794d */ /* 0x000fea0003800000 */
.L_x_1:
        /* <DEDUP_REMOVED lines=16> */
.L_x_3:


//--------------------- .nv.shared._Z13blelloch_scanPfS_i --------------------------
	.section	.nv.shared._Z13blelloch_scanPfS_i,"aw",@nobits
	.sectionflags	@""
	.align	4
.nv.shared._Z13blelloch_scanPfS_i:
	.zero		3072


//--------------------- .nv.shared.reserved.0     --------------------------
	.section	.nv.shared.reserved.0,"aw",@nobits
	.weak		__nv_reservedSMEM_offset_0_alias
	.size		__nv_reservedSMEM_offset_0_alias, 0, 64
	.other		__nv_reservedSMEM_offset_0_alias,@"STO_CUDA_RESERVED_SHARED STV_DEFAULT"
__nv_reservedSMEM_offset_0_alias:
	.zero		0
	.zero		64


//--------------------- .nv.shared._Z18hillis_steele_scanPfS_i --------------------------
	.section	.nv.shared._Z18hillis_steele_scanPfS_i,"aw",@nobits
	.sectionflags	@""
	.align	4
.nv.shared._Z18hillis_steele_scanPfS_i:
	.zero		5120


//--------------------- .nv.constant0._Z13blelloch_scanPfS_i --------------------------
	.section	.nv.constant0._Z13blelloch_scanPfS_i,"a",@progbits
	.sectionflags	@""
	.align	4
.nv.constant0._Z13blelloch_scanPfS_i:
	.zero		916


//--------------------- .nv.constant0._Z18hillis_steele_scanPfS_i --------------------------
	.section	.nv.constant0._Z18hillis_steele_scanPfS_i,"a",@progbits
	.sectionflags	@""
	.align	4
.nv.constant0._Z18hillis_steele_scanPfS_i:
	.zero		916


//--------------------- SYMBOLS --------------------------

	.type		.nv.reservedSmem.offset0,@object
	.size		.nv.reservedSmem.offset0,0x4
	.type		.nv.reservedSmem.cap,@object
	.size		.nv.reservedSmem.cap,0x4
